//
// Generated by NVIDIA NVVM Compiler
//
// Compiler Build ID: CL-36424714
// Cuda compilation tools, release 13.0, V13.0.88
// Based on NVVM 20.0.0
//

.version 9.0
.target sm_100
.address_size 64

	// .globl	_Z21memoryIntensiveKernelPfS_S_

.visible .entry _Z21memoryIntensiveKernelPfS_S_(
	.param .u64 .ptr .align 1 _Z21memoryIntensiveKernelPfS_S__param_0,
	.param .u64 .ptr .align 1 _Z21memoryIntensiveKernelPfS_S__param_1,
	.param .u64 .ptr .align 1 _Z21memoryIntensiveKernelPfS_S__param_2
)
{
	.reg .pred 	%p<2>;
	.reg .b32 	%r<5>;
	.reg .b32 	%f<8>;
	.reg .b64 	%rd<11>;

	ld.param.u64 	%rd1, [_Z21memoryIntensiveKernelPfS_S__param_0];
	ld.param.u64 	%rd2, [_Z21memoryIntensiveKernelPfS_S__param_1];
	ld.param.u64 	%rd3, [_Z21memoryIntensiveKernelPfS_S__param_2];
	mov.u32 	%r2, %ctaid.x;
	mov.u32 	%r3, %ntid.x;
	mov.u32 	%r4, %tid.x;
	mad.lo.s32 	%r1, %r2, %r3, %r4;
	setp.gt.s32 	%p1, %r1, 99999999;
	@%p1 bra 	$L__BB0_2;
	cvta.to.global.u64 	%rd4, %rd1;
	cvta.to.global.u64 	%rd5, %rd2;
	cvta.to.global.u64 	%rd6, %rd3;
	mul.wide.s32 	%rd7, %r1, 4;
	add.s64 	%rd8, %rd4, %rd7;
	ld.global.f32 	%f1, [%rd8];
	add.s64 	%rd9, %rd5, %rd7;
	ld.global.f32 	%f2, [%rd9];
	add.f32 	%f3, %f1, %f2;
	add.s64 	%rd10, %rd6, %rd7;
	st.global.f32 	[%rd10], %f3;
	ld.global.f32 	%f4, [%rd8];
	add.f32 	%f5, %f3, %f4;
	st.global.f32 	[%rd9], %f5;
	ld.global.f32 	%f6, [%rd10];
	add.f32 	%f7, %f5, %f6;
	st.global.f32 	[%rd8], %f7;
$L__BB0_2:
	ret;

}


// ===== COMPILED SASS (sm_100) =====

	.target	sm_100

	.elftype	@"ET_EXEC"


//--------------------- .note.nv.tkinfo           --------------------------
	.section	.note.nv.tkinfo,"",@"SHT_NOTE"
	.sectionflags	@"SHF_NOTE_NV_TKINFO"
	.tkinfo
        /*0018*/ 	.word	0x00000002
        /*0030*/ 	.string	""
        /*0030*/ 	.string	"ptxas"
        /*0030*/ 	.string	"Cuda compilation tools, release 13.0, V13.0.88"
        /*0030*/ 	.string	"Build cuda_13.0.r13.0/compiler.36424714_0"
        /*0030*/ 	.string	"-arch sm_100 -m 64 "



//--------------------- .note.nv.cuinfo           --------------------------
	.section	.note.nv.cuinfo,"",@"SHT_NOTE"
	.sectionflags	@"SHF_NOTE_NV_CUINFO"
        /*0018*/ 	.short	0x0002
        /*001a*/ 	.short	0x0064
        /*001c*/ 	.short	0x0082
	.zero		2


//--------------------- .nv.info                  --------------------------
	.section	.nv.info,"",@"SHT_CUDA_INFO"
	.align	4


	//----- nvinfo : EIATTR_REGCOUNT
	.align		4
        /*0000*/ 	.byte	0x04, 0x2f
        /*0002*/ 	.short	(.L_1 - .L_0)
	.align		4
.L_0:
        /*0004*/ 	.word	index@(_Z21memoryIntensiveKernelPfS_S_)
        /*0008*/ 	.word	0x00000010


	//----- nvinfo : EIATTR_FRAME_SIZE
	.align		4
.L_1:
        /*000c*/ 	.byte	0x04, 0x11
        /*000e*/ 	.short	(.L_3 - .L_2)
	.align		4
.L_2:
        /*0010*/ 	.word	index@(_Z21memoryIntensiveKernelPfS_S_)
        /*0014*/ 	.word	0x00000000


	//----- nvinfo : EIATTR_MIN_STACK_SIZE
	.align		4
.L_3:
        /*0018*/ 	.byte	0x04, 0x12
        /*001a*/ 	.short	(.L_5 - .L_4)
	.align		4
.L_4:
        /*001c*/ 	.word	index@(_Z21memoryIntensiveKernelPfS_S_)
        /*0020*/ 	.word	0x00000000
.L_5:


//--------------------- .nv.compat                --------------------------
	.section	.nv.compat,"",@"SHT_CUDA_COMPAT_INFO"
	.align	4
        /*0000*/ 	.byte	0x02, 0x09, 0x00, 0x00, 0x02, 0x02, 0x01, 0x00, 0x02, 0x05, 0x05, 0x00, 0x03, 0x07, 0x01, 0x01
        /*0010*/ 	.byte	0x02, 0x03, 0x00, 0x00, 0x02, 0x06, 0x01, 0x00, 0x04, 0x0b, 0x08, 0x00, 0x09, 0x00, 0x00, 0x00
        /*0020*/ 	.byte	0x00, 0x00, 0x00, 0x00


//--------------------- .nv.info._Z21memoryIntensiveKernelPfS_S_ --------------------------
	.section	.nv.info._Z21memoryIntensiveKernelPfS_S_,"",@"SHT_CUDA_INFO"
	.sectionflags	@""
	.align	4


	//----- nvinfo : EIATTR_CUDA_API_VERSION
	.align		4
        /*0000*/ 	.byte	0x04, 0x37
        /*0002*/ 	.short	(.L_7 - .L_6)
.L_6:
        /*0004*/ 	.word	0x00000082


	//----- nvinfo : EIATTR_KPARAM_INFO
	.align		4
.L_7:
        /*0008*/ 	.byte	0x04, 0x17
        /*000a*/ 	.short	(.L_9 - .L_8)
.L_8:
        /*000c*/ 	.word	0x00000000
        /*0010*/ 	.short	0x0002
        /*0012*/ 	.short	0x0010
        /*0014*/ 	.byte	0x00, 0xf5, 0x21, 0x00


	//----- nvinfo : EIATTR_KPARAM_INFO
	.align		4
.L_9:
        /*0018*/ 	.byte	0x04, 0x17
        /*001a*/ 	.short	(.L_11 - .L_10)
.L_10:
        /*001c*/ 	.word	0x00000000
        /*0020*/ 	.short	0x0001
        /*0022*/ 	.short	0x0008
        /*0024*/ 	.byte	0x00, 0xf5, 0x21, 0x00


	//----- nvinfo : EIATTR_KPARAM_INFO
	.align		4
.L_11:
        /*0028*/ 	.byte	0x04, 0x17
        /*002a*/ 	.short	(.L_13 - .L_12)
.L_12:
        /*002c*/ 	.word	0x00000000
        /*0030*/ 	.short	0x0000
        /*0032*/ 	.short	0x0000
        /*0034*/ 	.byte	0x00, 0xf5, 0x21, 0x00


	//----- nvinfo : EIATTR_SPARSE_MMA_MASK
	.align		4
.L_13:
        /*0038*/ 	.byte	0x03, 0x50
        /*003a*/ 	.short	0x0000


	//----- nvinfo : EIATTR_MAXREG_COUNT
	.align		4
        /*003c*/ 	.byte	0x03, 0x1b
        /*003e*/ 	.short	0x00ff


	//----- nvinfo : EIATTR_MERCURY_ISA_VERSION
	.align		4
        /*0040*/ 	.byte	0x03, 0x5f
        /*0042*/ 	.short	0x0101


	//----- nvinfo : EIATTR_VRC_CTA_INIT_COUNT
	.align		4
        /*0044*/ 	.byte	0x02, 0x4a
	.zero		1
	.zero		1


	//----- nvinfo : EIATTR_EXIT_INSTR_OFFSETS
	.align		4
        /*0048*/ 	.byte	0x04, 0x1c
        /*004a*/ 	.short	(.L_15 - .L_14)


	//   ....[0]....
.L_14:
        /*004c*/ 	.word	0x00000060


	//   ....[1]....
        /*0050*/ 	.word	0x00000180


	//----- nvinfo : EIATTR_CBANK_PARAM_SIZE
	.align		4
.L_15:
        /*0054*/ 	.byte	0x03, 0x19
        /*0056*/ 	.short	0x0018


	//----- nvinfo : EIATTR_PARAM_CBANK
	.align		4
        /*0058*/ 	.byte	0x04, 0x0a
        /*005a*/ 	.short	(.L_17 - .L_16)
	.align		4
.L_16:
        /*005c*/ 	.word	index@(.nv.constant0._Z21memoryIntensiveKernelPfS_S_)
        /*0060*/ 	.short	0x0380
        /*0062*/ 	.short	0x0018


	//----- nvinfo : EIATTR_SW_WAR
	.align		4
.L_17:
        /*0064*/ 	.byte	0x04, 0x36
        /*0066*/ 	.short	(.L_19 - .L_18)
.L_18:
        /*0068*/ 	.word	0x00000008
.L_19:


//--------------------- .nv.callgraph             --------------------------
	.section	.nv.callgraph,"",@"SHT_CUDA_CALLGRAPH"
	.align	4
	.sectionentsize	8
	.align		4
        /*0000*/ 	.word	0x00000000
	.align		4
        /*0004*/ 	.word	0xffffffff
	.align		4
        /*0008*/ 	.word	0x00000000
	.align		4
        /*000c*/ 	.word	0xfffffffe
	.align		4
        /*0010*/ 	.word	0x00000000
	.align		4
        /*0014*/ 	.word	0xfffffffd
	.align		4
        /*0018*/ 	.word	0x00000000
	.align		4
        /*001c*/ 	.word	0xfffffffc


//--------------------- .text._Z21memoryIntensiveKernelPfS_S_ --------------------------
	.section	.text._Z21memoryIntensiveKernelPfS_S_,"ax",@progbits
	.align	128
        .global         _Z21memoryIntensiveKernelPfS_S_
        .type           _Z21memoryIntensiveKernelPfS_S_,@function
        .size           _Z21memoryIntensiveKernelPfS_S_,(.L_x_1 - _Z21memoryIntensiveKernelPfS_S_)
        .other          _Z21memoryIntensiveKernelPfS_S_,@"STO_CUDA_ENTRY STV_DEFAULT"
_Z21memoryIntensiveKernelPfS_S_:
.text._Z21memoryIntensiveKernelPfS_S_:
[----:B------:R-:W-:Y:S01]  /*0000*/  LDC R1, c[0x0][0x37c] ;  /* 0x0000df00ff017b82 */ /* 0x000fe20000000800 */
[----:B------:R-:W0:Y:S07]  /*0010*/  S2R R0, SR_TID.X ;  /* 0x0000000000007919 */ /* 0x000e2e0000002100 */
[----:B------:R-:W0:Y:S08]  /*0020*/  S2UR UR4, SR_CTAID.X ;  /* 0x00000000000479c3 */ /* 0x000e300000002500 */
[----:B------:R-:W0:Y:S02]  /*0030*/  LDC R9, c[0x0][0x360] ;  /* 0x0000d800ff097b82 */ /* 0x000e240000000800 */
[----:B0-----:R-:W-:-:S05]  /*0040*/  IMAD R9, R9, UR4, R0 ;  /* 0x0000000409097c24 */ /* 0x001fca000f8e0200 */
[----:B------:R-:W-:-:S13]  /*0050*/  ISETP.GT.AND P0, PT, R9, 0x5f5e0ff, PT ;  /* 0x05f5e0ff0900780c */ /* 0x000fda0003f04270 */
[----:B------:R-:W-:Y:S05]  /*0060*/  @P0 EXIT ;  /* 0x000000000000094d */ /* 0x000fea0003800000 */
[----:B------:R-:W0:Y:S01]  /*0070*/  LDC.64 R2, c[0x0][0x380] ;  /* 0x0000e000ff027b82 */ /* 0x000e220000000a00 */
[----:B------:R-:W1:Y:S07]  /*0080*/  LDCU.64 UR4, c[0x0][0x358] ;  /* 0x00006b00ff0477ac */ /* 0x000e6e0008000a00 */
[----:B------:R-:W2:Y:S08]  /*0090*/  LDC.64 R4, c[0x0][0x388] ;  /* 0x0000e200ff047b82 */ /* 0x000eb00000000a00 */
[----:B------:R-:W3:Y:S01]  /*00a0*/  LDC.64 R6, c[0x0][0x390] ;  /* 0x0000e400ff067b82 */ /* 0x000ee20000000a00 */
[----:B0-----:R-:W-:-:S05]  /*00b0*/  IMAD.WIDE R2, R9, 0x4, R2 ;  /* 0x0000000409027825 */ /* 0x001fca00078e0202 */
[----:B-1----:R-:W4:Y:S01]  /*00c0*/  LDG.E R0, desc[UR4][R2.64] ;  /* 0x0000000402007981 */ /* 0x002f22000c1e1900 */
[----:B--2---:R-:W-:-:S05]  /*00d0*/  IMAD.WIDE R4, R9, 0x4, R4 ;  /* 0x0000000409047825 */ /* 0x004fca00078e0204 */
[----:B------:R-:W4:Y:S01]  /*00e0*/  LDG.E R11, desc[UR4][R4.64] ;  /* 0x00000004040b7981 */ /* 0x000f22000c1e1900 */
[----:B---3--:R-:W-:-:S04]  /*00f0*/  IMAD.WIDE R6, R9, 0x4, R6 ;  /* 0x0000000409067825 */ /* 0x008fc800078e0206 */
[----:B----4-:R-:W-:-:S05]  /*0100*/  FADD R11, R0, R11 ;  /* 0x0000000b000b7221 */ /* 0x010fca0000000000 */
[----:B------:R-:W-:Y:S04]  /*0110*/  STG.E desc[UR4][R6.64], R11 ;  /* 0x0000000b06007986 */ /* 0x000fe8000c101904 */
[----:B------:R-:W2:Y:S02]  /*0120*/  LDG.E R0, desc[UR4][R2.64] ;  /* 0x0000000402007981 */ /* 0x000ea4000c1e1900 */
[----:B--2---:R-:W-:-:S05]  /*0130*/  FADD R9, R11, R0 ;  /* 0x000000000b097221 */ /* 0x004fca0000000000 */
[----:B------:R-:W-:Y:S04]  /*0140*/  STG.E desc[UR4][R4.64], R9 ;  /* 0x0000000904007986 */ /* 0x000fe8000c101904 */
[----:B------:R-:W2:Y:S02]  /*0150*/  LDG.E R0, desc[UR4][R6.64] ;  /* 0x0000000406007981 */ /* 0x000ea4000c1e1900 */
[----:B--2---:R-:W-:-:S05]  /*0160*/  FADD R13, R9, R0 ;  /* 0x00000000090d7221 */ /* 0x004fca0000000000 */
[----:B------:R-:W-:Y:S01]  /*0170*/  STG.E desc[UR4][R2.64], R13 ;  /* 0x0000000d02007986 */ /* 0x000fe2000c101904 */
[----:B------:R-:W-:Y:S05]  /*0180*/  EXIT ;  /* 0x000000000000794d */ /* 0x000fea0003800000 */
.L_x_0:
[----:B------:R-:W-:-:S00]  /*0190*/  BRA `(.L_x_0) ;  /* 0xfffffffc00fc7947 */ /* 0x000fc0000383ffff */
[----:B------:R-:W-:-:S00]  /*01a0*/  NOP ;  /* 0x0000000000007918 */ /* 0x000fc00000000000 */
        /* <DEDUP_REMOVED lines=13> */
.L_x_1:


//--------------------- .nv.shared.reserved.0     --------------------------
	.section	.nv.shared.reserved.0,"aw",@nobits
	.weak		__nv_reservedSMEM_offset_0_alias
	.size		__nv_reservedSMEM_offset_0_alias, 0, 64
	.other		__nv_reservedSMEM_offset_0_alias,@"STO_CUDA_RESERVED_SHARED STV_DEFAULT"
__nv_reservedSMEM_offset_0_alias:
	.zero		0
	.zero		64


//--------------------- .nv.constant0._Z21memoryIntensiveKernelPfS_S_ --------------------------
	.section	.nv.constant0._Z21memoryIntensiveKernelPfS_S_,"a",@progbits
	.sectionflags	@""
	.align	4
.nv.constant0._Z21memoryIntensiveKernelPfS_S_:
	.zero		920


//--------------------- SYMBOLS --------------------------

	.type		.nv.reservedSmem.offset0,@object
	.size		.nv.reservedSmem.offset0,0x4
